	.headerflags	@"EF_CUDA_TEXMODE_UNIFIED EF_CUDA_64BIT_ADDRESS EF_CUDA_ACCELERATORS EF_CUDA_SM90 EF_CUDA_VIRTUAL_SM(EF_CUDA_SM90)"
	.elftype	@"ET_EXEC"


//--------------------- .nv.info                  --------------------------
	.section	.nv.info,"",@"SHT_CUDA_INFO"
	.align	4


	//----- nvinfo : EIATTR_REGCOUNT
	.align		4
        /*0000*/ 	.byte	0x04, 0x2f
        /*0002*/ 	.short	(.L_3 - .L_2)
	.align		4
.L_2:
        /*0004*/ 	.word	index@(triton_per_fused_div_linalg_vector_norm_24)
        /*0008*/ 	.word	0x00000010


	//----- nvinfo : EIATTR_MIN_STACK_SIZE
	.align		4
.L_3:
        /*000c*/ 	.byte	0x04, 0x12
        /*000e*/ 	.short	(.L_5 - .L_4)
	.align		4
.L_4:
        /*0010*/ 	.word	index@(triton_per_fused_div_linalg_vector_norm_24)
        /*0014*/ 	.word	0x00000000


	//----- nvinfo : EIATTR_FRAME_SIZE
	.align		4
.L_5:
        /*0018*/ 	.byte	0x04, 0x11
        /*001a*/ 	.short	(.L_7 - .L_6)
	.align		4
.L_6:
        /*001c*/ 	.word	index@(triton_per_fused_div_linalg_vector_norm_24)
        /*0020*/ 	.word	0x00000000


	//----- nvinfo : EIATTR_MIN_STACK_SIZE
	.align		4
.L_7:
        /*0024*/ 	.byte	0x04, 0x12
        /*0026*/ 	.short	(.L_9 - .L_8)
	.align		4
.L_8:
        /*0028*/ 	.word	index@(triton_per_fused_div_linalg_vector_norm_24)
        /*002c*/ 	.word	0x00000000
.L_9:


//--------------------- .nv.info.triton_per_fused_div_linalg_vector_norm_24 --------------------------
	.section	.nv.info.triton_per_fused_div_linalg_vector_norm_24,"",@"SHT_CUDA_INFO"
	.sectionflags	@""
	.align	4


	//----- nvinfo : EIATTR_CUDA_API_VERSION
	.align		4
        /*0000*/ 	.byte	0x04, 0x37
        /*0002*/ 	.short	(.L_11 - .L_10)
.L_10:
        /*0004*/ 	.word	0x0000007c


	//----- nvinfo : EIATTR_KPARAM_INFO
	.align		4
.L_11:
        /*0008*/ 	.byte	0x04, 0x17
        /*000a*/ 	.short	(.L_13 - .L_12)
.L_12:
        /*000c*/ 	.word	0x00000000
        /*0010*/ 	.short	0x0004
        /*0012*/ 	.short	0x001c
        /*0014*/ 	.byte	0x00, 0xf0, 0x11, 0x00


	//----- nvinfo : EIATTR_KPARAM_INFO
	.align		4
.L_13:
        /*0018*/ 	.byte	0x04, 0x17
        /*001a*/ 	.short	(.L_15 - .L_14)
.L_14:
        /*001c*/ 	.word	0x00000000
        /*0020*/ 	.short	0x0003
        /*0022*/ 	.short	0x0018
        /*0024*/ 	.byte	0x00, 0xf0, 0x11, 0x00


	//----- nvinfo : EIATTR_KPARAM_INFO
	.align		4
.L_15:
        /*0028*/ 	.byte	0x04, 0x17
        /*002a*/ 	.short	(.L_17 - .L_16)
.L_16:
        /*002c*/ 	.word	0x00000000
        /*0030*/ 	.short	0x0002
        /*0032*/ 	.short	0x0010
        /*0034*/ 	.byte	0x00, 0xf4, 0x21, 0x00


	//----- nvinfo : EIATTR_KPARAM_INFO
	.align		4
.L_17:
        /*0038*/ 	.byte	0x04, 0x17
        /*003a*/ 	.short	(.L_19 - .L_18)
.L_18:
        /*003c*/ 	.word	0x00000000
        /*0040*/ 	.short	0x0001
        /*0042*/ 	.short	0x0008
        /*0044*/ 	.byte	0x00, 0xf4, 0x21, 0x00


	//----- nvinfo : EIATTR_KPARAM_INFO
	.align		4
.L_19:
        /*0048*/ 	.byte	0x04, 0x17
        /*004a*/ 	.short	(.L_21 - .L_20)
.L_20:
        /*004c*/ 	.word	0x00000000
        /*0050*/ 	.short	0x0000
        /*0052*/ 	.short	0x0000
        /*0054*/ 	.byte	0x00, 0xf4, 0x21, 0x00


	//----- nvinfo : EIATTR_SPARSE_MMA_MASK
	.align		4
.L_21:
        /*0058*/ 	.byte	0x03, 0x50
        /*005a*/ 	.short	0x0000


	//----- nvinfo : EIATTR_MAXREG_COUNT
	.align		4
        /*005c*/ 	.byte	0x03, 0x1b
        /*005e*/ 	.short	0x00ff


	//----- nvinfo : EIATTR_COOP_GROUP_MASK_REGIDS
	.align		4
        /*0060*/ 	.byte	0x04, 0x29
        /*0062*/ 	.short	(.L_23 - .L_22)


	//   ....[0]....
.L_22:
        /*0064*/ 	.word	0xffffffff


	//   ....[1]....
        /*0068*/ 	.word	0xffffffff


	//   ....[2]....
        /*006c*/ 	.word	0xffffffff


	//   ....[3]....
        /*0070*/ 	.word	0xffffffff


	//   ....[4]....
        /*0074*/ 	.word	0xffffffff


	//   ....[5]....
        /*0078*/ 	.word	0xffffffff


	//----- nvinfo : EIATTR_COOP_GROUP_INSTR_OFFSETS
	.align		4
.L_23:
        /*007c*/ 	.byte	0x04, 0x28
        /*007e*/ 	.short	(.L_25 - .L_24)


	//   ....[0]....
.L_24:
        /*0080*/ 	.word	0x00000160


	//   ....[1]....
        /*0084*/ 	.word	0x00000190


	//   ....[2]....
        /*0088*/ 	.word	0x000001c0


	//   ....[3]....
        /*008c*/ 	.word	0x000001f0


	//   ....[4]....
        /*0090*/ 	.word	0x00000210


	//   ....[5]....
        /*0094*/ 	.word	0x00000290


	//----- nvinfo : EIATTR_EXIT_INSTR_OFFSETS
	.align		4
.L_25:
        /*0098*/ 	.byte	0x04, 0x1c
        /*009a*/ 	.short	(.L_27 - .L_26)


	//   ....[0]....
.L_26:
        /*009c*/ 	.word	0x00000460


	//   ....[1]....
        /*00a0*/ 	.word	0x00000480


	//----- nvinfo : EIATTR_REQNTID
	.align		4
.L_27:
        /*00a4*/ 	.byte	0x04, 0x10
        /*00a6*/ 	.short	(.L_29 - .L_28)
.L_28:
        /*00a8*/ 	.word	0x00000040
        /*00ac*/ 	.word	0x00000001
        /*00b0*/ 	.word	0x00000001


	//----- nvinfo : EIATTR_CBANK_PARAM_SIZE
	.align		4
.L_29:
        /*00b4*/ 	.byte	0x03, 0x19
        /*00b6*/ 	.short	0x0020


	//----- nvinfo : EIATTR_PARAM_CBANK
	.align		4
        /*00b8*/ 	.byte	0x04, 0x0a
        /*00ba*/ 	.short	(.L_31 - .L_30)
	.align		4
.L_30:
        /*00bc*/ 	.word	index@(.nv.constant0.triton_per_fused_div_linalg_vector_norm_24)
        /*00c0*/ 	.short	0x0210
        /*00c2*/ 	.short	0x0020


	//----- nvinfo : EIATTR_SW_WAR
	.align		4
.L_31:
        /*00c4*/ 	.byte	0x04, 0x36
        /*00c6*/ 	.short	(.L_33 - .L_32)
.L_32:
        /*00c8*/ 	.word	0x00000008
.L_33:


//--------------------- .nv.callgraph             --------------------------
	.section	.nv.callgraph,"",@"SHT_CUDA_CALLGRAPH"
	.align	4
	.sectionentsize	8
	.align		4
        /*0000*/ 	.word	0x00000000
	.align		4
        /*0004*/ 	.word	0xffffffff
	.align		4
        /*0008*/ 	.word	0x00000000
	.align		4
        /*000c*/ 	.word	0xfffffffe
	.align		4
        /*0010*/ 	.word	0x00000000
	.align		4
        /*0014*/ 	.word	0xfffffffd
	.align		4
        /*0018*/ 	.word	0x00000000
	.align		4
        /*001c*/ 	.word	0xfffffffc


//--------------------- .nv.constant4             --------------------------
	.section	.nv.constant4,"a",@progbits
	.align	8
	.align		8
.nv.constant4:
        /*0000*/ 	.dword	_$_str
	.align		8
        /*0008*/ 	.dword	_$_str_$_2


//--------------------- .text.triton_per_fused_div_linalg_vector_norm_24 --------------------------
	.section	.text.triton_per_fused_div_linalg_vector_norm_24,"ax",@progbits
	.sectionflags	@"SHF_BARRIERS=1"
	.align	128
        .global         triton_per_fused_div_linalg_vector_norm_24
        .type           triton_per_fused_div_linalg_vector_norm_24,@function
        .size           triton_per_fused_div_linalg_vector_norm_24,(.L_x_1 - triton_per_fused_div_linalg_vector_norm_24)
        .other          triton_per_fused_div_linalg_vector_norm_24,@"STO_CUDA_ENTRY STV_DEFAULT"
triton_per_fused_div_linalg_vector_norm_24:
.text.triton_per_fused_div_linalg_vector_norm_24:
[----:B------:R-:W0:Y:S02]  /*0000*/  LDC R1, c[0x0][0x28] ;  /* 0x00000a00ff017b82 */ /* 0x000e240000000800 */
[----:B------:R-:W1:Y:S01]  /*0010*/  S2R R12, SR_TID.X ;  /* 0x00000000000c7919 */ /* 0x000e620000002100 */
[----:B------:R-:W2:Y:S01]  /*0020*/  LDC.64 R6, c[0x0][0x218] ;  /* 0x00008600ff067b82 */ /* 0x000ea20000000a00 */
[----:B------:R-:W-:Y:S01]  /*0030*/  CS2R R8, SRZ ;  /* 0x0000000000087805 */ /* 0x000fe2000001ff00 */
[----:B------:R-:W-:Y:S01]  /*0040*/  ULDC.64 UR6, c[0x0][0x208] ;  /* 0x0000820000067ab9 */ /* 0x000fe20000000a00 */
[----:B------:R-:W3:Y:S01]  /*0050*/  S2R R0, SR_CTAID.X ;  /* 0x0000000000007919 */ /* 0x000ee20000002500 */
[----:B-1----:R-:W-:Y:S01]  /*0060*/  IMAD.SHL.U32 R2, R12, 0x2, RZ ;  /* 0x000000020c027824 */ /* 0x002fe200078e00ff */
[----:B---3--:R-:W-:-:S04]  /*0070*/  ISETP.GE.AND P1, PT, R0, 0x4, PT ;  /* 0x000000040000780c */ /* 0x008fc80003f26270 */
[----:B------:R-:W-:-:S05]  /*0080*/  LOP3.LUT R3, R2, 0x7e, RZ, 0xc0, !PT ;  /* 0x0000007e02037812 */ /* 0x000fca00078ec0ff */
[----:B------:R-:W-:-:S04]  /*0090*/  IMAD R2, R0, 0x80, R3 ;  /* 0x0000008000027824 */ /* 0x000fc800078e0203 */
[----:B--2---:R-:W-:-:S05]  /*00a0*/  IMAD.WIDE R6, R2, 0x4, R6 ;  /* 0x0000000402067825 */ /* 0x004fca00078e0206 */
[----:B------:R-:W2:Y:S01]  /*00b0*/  @!P1 LDG.E.64 R8, desc[UR6][R6.64] ;  /* 0x0000000606089981 */ /* 0x000ea2000c1e1b00 */
[----:B------:R-:W1:Y:S01]  /*00c0*/  S2UR UR5, SR_CgaCtaId ;  /* 0x00000000000579c3 */ /* 0x000e620000008800 */
[C---:B------:R-:W-:Y:S01]  /*00d0*/  LOP3.LUT P0, RZ, R12.reuse, 0x1f, RZ, 0xc0, !PT ;  /* 0x0000001f0cff7812 */ /* 0x040fe2000780c0ff */
[----:B------:R-:W-:Y:S01]  /*00e0*/  UMOV UR4, 0x400 ;  /* 0x0000040000047882 */ /* 0x000fe20000000000 */
[----:B------:R-:W-:Y:S01]  /*00f0*/  ISETP.GE.AND P2, PT, R12, 0x2, PT ;  /* 0x000000020c00780c */ /* 0x000fe20003f46270 */
[----:B-1----:R-:W-:Y:S01]  /*0100*/  UPRMT UR4, UR5, 0x654, UR4 ;  /* 0x0000065405047896 */ /* 0x002fe20008000004 */
[----:B--2---:R-:W-:Y:S02]  /*0110*/  SEL R3, R9, RZ, !P1 ;  /* 0x000000ff09037207 */ /* 0x004fe40004800000 */
[----:B------:R-:W-:-:S03]  /*0120*/  SEL R4, R8, RZ, !P1 ;  /* 0x000000ff08047207 */ /* 0x000fc60004800000 */
[----:B------:R-:W-:-:S04]  /*0130*/  FMUL R9, R3, R3 ;  /* 0x0000000303097220 */ /* 0x000fc80000400000 */
[----:B------:R-:W-:-:S05]  /*0140*/  FFMA R9, R4, R4, R9 ;  /* 0x0000000404097223 */ /* 0x000fca0000000009 */
[----:B------:R-:W-:-:S05]  /*0150*/  FSEL R9, R9, RZ, !P1 ;  /* 0x000000ff09097208 */ /* 0x000fca0004800000 */
[----:B------:R-:W1:Y:S02]  /*0160*/  SHFL.BFLY PT, R8, R9, 0x10, 0x1f ;  /* 0x0e001f0009087f89 */ /* 0x000e6400000e0000 */
[----:B-1----:R-:W-:Y:S01]  /*0170*/  FADD R8, R9, R8 ;  /* 0x0000000809087221 */ /* 0x002fe20000000000 */
[----:B------:R-:W-:-:S04]  /*0180*/  LEA R9, R12, UR4, 0x2 ;  /* 0x000000040c097c11 */ /* 0x000fc8000f8e10ff */
[----:B------:R-:W1:Y:S02]  /*0190*/  SHFL.BFLY PT, R11, R8, 0x8, 0x1f ;  /* 0x0d001f00080b7f89 */ /* 0x000e6400000e0000 */
[----:B-1----:R-:W-:Y:S01]  /*01a0*/  FADD R11, R8, R11 ;  /* 0x0000000b080b7221 */ /* 0x002fe20000000000 */
[----:B------:R-:W-:-:S04]  /*01b0*/  SHF.R.U32.HI R8, RZ, 0x3, R12 ;  /* 0x00000003ff087819 */ /* 0x000fc8000001160c */
[----:B------:R-:W1:Y:S01]  /*01c0*/  SHFL.BFLY PT, R10, R11, 0x4, 0x1f ;  /* 0x0c801f000b0a7f89 */ /* 0x000e6200000e0000 */
[----:B------:R-:W-:Y:S01]  /*01d0*/  LOP3.LUT R8, R8, 0x4, RZ, 0xc0, !PT ;  /* 0x0000000408087812 */ /* 0x000fe200078ec0ff */
[----:B-1----:R-:W-:-:S05]  /*01e0*/  FADD R10, R11, R10 ;  /* 0x0000000a0b0a7221 */ /* 0x002fca0000000000 */
[----:B------:R-:W1:Y:S02]  /*01f0*/  SHFL.BFLY PT, R7, R10, 0x2, 0x1f ;  /* 0x0c401f000a077f89 */ /* 0x000e6400000e0000 */
[----:B-1----:R-:W-:-:S05]  /*0200*/  FADD R7, R10, R7 ;  /* 0x000000070a077221 */ /* 0x002fca0000000000 */
[----:B------:R-:W1:Y:S02]  /*0210*/  SHFL.BFLY PT, R6, R7, 0x1, 0x1f ;  /* 0x0c201f0007067f89 */ /* 0x000e6400000e0000 */
[----:B-1----:R-:W-:Y:S01]  /*0220*/  FADD R13, R7, R6 ;  /* 0x00000006070d7221 */ /* 0x002fe20000000000 */
[----:B------:R-:W-:-:S04]  /*0230*/  LOP3.LUT R7, R12, 0x1, RZ, 0xc0, !PT ;  /* 0x000000010c077812 */ /* 0x000fc800078ec0ff */
[----:B------:R-:W-:Y:S01]  /*0240*/  @!P0 STS [R8+UR4], R13 ;  /* 0x0000000d08008988 */ /* 0x000fe20008000804 */
[----:B------:R-:W-:Y:S01]  /*0250*/  BAR.SYNC.DEFER_BLOCKING 0x0 ;  /* 0x0000000000007b1d */ /* 0x000fe20000010000 */
[----:B------:R-:W-:-:S04]  /*0260*/  ISETP.NE.U32.AND P0, PT, R7, 0x1, PT ;  /* 0x000000010700780c */ /* 0x000fc80003f05070 */
[----:B------:R-:W-:Y:S01]  /*0270*/  ISETP.LT.AND P0, PT, R12, 0x2, P0 ;  /* 0x000000020c00780c */ /* 0x000fe20000701270 */
[----:B------:R-:W1:Y:S04]  /*0280*/  @!P2 LDS R5, [R9] ;  /* 0x000000000905a984 */ /* 0x000e680000000800 */
[----:B-1----:R-:W1:Y:S02]  /*0290*/  SHFL.BFLY PT, R6, R5, 0x1, 0x1f ;  /* 0x0c201f0005067f89 */ /* 0x002e6400000e0000 */
[----:B-1----:R-:W-:-:S06]  /*02a0*/  FADD R10, R5, R6 ;  /* 0x00000006050a7221 */ /* 0x002fcc0000000000 */
[----:B------:R1:W-:Y:S01]  /*02b0*/  @P0 STS [R9], R10 ;  /* 0x0000000a09000388 */ /* 0x0003e20000000800 */
[----:B------:R-:W-:Y:S08]  /*02c0*/  BAR.SYNC.DEFER_BLOCKING 0x0 ;  /* 0x0000000000007b1d */ /* 0x000ff00000010000 */
[----:B-1----:R-:W1:Y:S01]  /*02d0*/  LDC.64 R8, c[0x0][0x220] ;  /* 0x00008800ff087b82 */ /* 0x002e620000000a00 */
[----:B------:R-:W2:Y:S01]  /*02e0*/  LDS R11, [UR4] ;  /* 0x00000004ff0b7984 */ /* 0x000ea20008000800 */
[----:B-1----:R-:W-:Y:S01]  /*02f0*/  IMAD.WIDE R8, R2, 0x4, R8 ;  /* 0x0000000402087825 */ /* 0x002fe200078e0208 */
[----:B--2---:R-:W1:Y:S05]  /*0300*/  MUFU.SQRT R11, R11 ;  /* 0x0000000b000b7308 */ /* 0x004e6a0000002000 */
[----:B------:R-:W-:Y:S01]  /*0310*/  BAR.SYNC.DEFER_BLOCKING 0x0 ;  /* 0x0000000000007b1d */ /* 0x000fe20000010000 */
[----:B-1----:R-:W-:-:S02]  /*0320*/  FSETP.NAN.AND P2, PT, R11, R11, PT ;  /* 0x0000000b0b00720b */ /* 0x002fc40003f48000 */
[C---:B------:R-:W-:Y:S02]  /*0330*/  FSETP.GT.AND P0, PT, R11.reuse, 9.9999999600419720025e-13, PT ;  /* 0x2b8cbccc0b00780b */ /* 0x040fe40003f04000 */
[----:B------:R-:W-:-:S04]  /*0340*/  FSEL R6, R11, 9.9999999600419720025e-13, P2 ;  /* 0x2b8cbccc0b067808 */ /* 0x000fc80001000000 */
[----:B------:R-:W-:Y:S02]  /*0350*/  FSEL R5, R11, R6, P0 ;  /* 0x000000060b057208 */ /* 0x000fe40000000000 */
[----:B------:R-:W1:Y:S01]  /*0360*/  LDC.64 R6, c[0x0][0x210] ;  /* 0x00008400ff067b82 */ /* 0x000e620000000a00 */
[----:B------:R-:W-:Y:S02]  /*0370*/  LOP3.LUT P0, RZ, R12, 0x3f, RZ, 0xc0, !PT ;  /* 0x0000003f0cff7812 */ /* 0x000fe4000780c0ff */
[C---:B------:R-:W-:Y:S02]  /*0380*/  FSETP.GT.AND P2, PT, R5.reuse, 8.50705917302346158658e+37, PT ;  /* 0x7e8000000500780b */ /* 0x040fe40003f44000 */
[----:B------:R-:W-:Y:S02]  /*0390*/  FSETP.GEU.AND P3, PT, R5, 1.175494350822287508e-38, PT ;  /* 0x008000000500780b */ /* 0x000fe40003f6e000 */
[----:B------:R-:W-:-:S09]  /*03a0*/  ISETP.LT.AND P0, PT, R0, 0x4, !P0 ;  /* 0x000000040000780c */ /* 0x000fd20004701270 */
[----:B------:R-:W-:Y:S01]  /*03b0*/  @P2 FMUL R5, R5, 0.25 ;  /* 0x3e80000005052820 */ /* 0x000fe20000400000 */
[----:B------:R-:W-:Y:S01]  /*03c0*/  @P2 FMUL R4, R4, 0.25 ;  /* 0x3e80000004042820 */ /* 0x000fe20000400000 */
[----:B------:R-:W-:Y:S02]  /*03d0*/  @P2 FMUL R3, R3, 0.25 ;  /* 0x3e80000003032820 */ /* 0x000fe40000400000 */
[----:B------:R-:W-:Y:S01]  /*03e0*/  @!P3 FMUL R5, R5, 16777216 ;  /* 0x4b8000000505b820 */ /* 0x000fe20000400000 */
[----:B------:R-:W-:Y:S01]  /*03f0*/  @!P3 FMUL R4, R4, 16777216 ;  /* 0x4b8000000404b820 */ /* 0x000fe20000400000 */
[----:B------:R-:W-:Y:S01]  /*0400*/  @!P3 FMUL R3, R3, 16777216 ;  /* 0x4b8000000303b820 */ /* 0x000fe20000400000 */
[----:B-1----:R-:W-:-:S03]  /*0410*/  IMAD.WIDE R6, R0, 0x4, R6 ;  /* 0x0000000400067825 */ /* 0x002fc600078e0206 */
[----:B------:R-:W1:Y:S02]  /*0420*/  MUFU.RCP R5, R5 ;  /* 0x0000000500057308 */ /* 0x000e640000001000 */
[----:B------:R2:W-:Y:S01]  /*0430*/  @P0 STG.E desc[UR6][R6.64], R11 ;  /* 0x0000000b06000986 */ /* 0x0005e2000c101906 */
[C---:B-1----:R-:W-:Y:S01]  /*0440*/  FMUL R2, R5.reuse, R4 ;  /* 0x0000000405027220 */ /* 0x042fe20000400000 */
[----:B------:R-:W-:Y:S01]  /*0450*/  FMUL R3, R5, R3 ;  /* 0x0000000305037220 */ /* 0x000fe20000400000 */
[----:B--2---:R-:W-:Y:S06]  /*0460*/  @P1 EXIT ;  /* 0x000000000000194d */ /* 0x004fec0003800000 */
[----:B------:R-:W-:Y:S01]  /*0470*/  STG.E.64 desc[UR6][R8.64], R2 ;  /* 0x0000000208007986 */ /* 0x000fe2000c101b06 */
[----:B------:R-:W-:Y:S05]  /*0480*/  EXIT ;  /* 0x000000000000794d */ /* 0x000fea0003800000 */
.L_x_0:
[----:B------:R-:W-:-:S00]  /*0490*/  BRA `(.L_x_0) ;  /* 0xfffffffc00fc7947 */ /* 0x000fc0000383ffff */
[----:B------:R-:W-:-:S00]  /*04a0*/  NOP ;  /* 0x0000000000007918 */ /* 0x000fc00000000000 */
        /* <DEDUP_REMOVED lines=13> */
.L_x_1:


//--------------------- .nv.global.init           --------------------------
	.section	.nv.global.init,"aw",@progbits
.nv.global.init:
	.type		_$_str,@object
	.size		_$_str,(_$_str_$_2 - _$_str)
_$_str:
        /*0000*/ 	.byte	0x5f, 0x5f, 0x43, 0x55, 0x44, 0x41, 0x5f, 0x46, 0x54, 0x5a, 0x00
	.type		_$_str_$_2,@object
	.size		_$_str_$_2,(.L_1 - _$_str_$_2)
_$_str_$_2:
        /*000b*/ 	.byte	0x5f, 0x5f, 0x43, 0x55, 0x44, 0x41, 0x5f, 0x50, 0x52, 0x45, 0x43, 0x5f, 0x53, 0x51, 0x52, 0x54
        /*001b*/ 	.byte	0x00
.L_1:


//--------------------- .nv.shared.triton_per_fused_div_linalg_vector_norm_24 --------------------------
	.section	.nv.shared.triton_per_fused_div_linalg_vector_norm_24,"aw",@nobits
	.sectionflags	@""
	.align	16
	.zero		1024


//--------------------- .nv.constant0.triton_per_fused_div_linalg_vector_norm_24 --------------------------
	.section	.nv.constant0.triton_per_fused_div_linalg_vector_norm_24,"a",@progbits
	.sectionflags	@""
	.align	4
.nv.constant0.triton_per_fused_div_linalg_vector_norm_24:
	.zero		560
